//
// Generated by NVIDIA NVVM Compiler
//
// Compiler Build ID: CL-36424714
// Cuda compilation tools, release 13.0, V13.0.88
// Based on NVVM 20.0.0
//

.version 9.0
.target sm_100
.address_size 64

	// .globl	_Z6kernelPiS_S_S_S_S_S_S_S_S_S_

.visible .entry _Z6kernelPiS_S_S_S_S_S_S_S_S_S_(
	.param .u64 .ptr .align 1 _Z6kernelPiS_S_S_S_S_S_S_S_S_S__param_0,
	.param .u64 .ptr .align 1 _Z6kernelPiS_S_S_S_S_S_S_S_S_S__param_1,
	.param .u64 .ptr .align 1 _Z6kernelPiS_S_S_S_S_S_S_S_S_S__param_2,
	.param .u64 .ptr .align 1 _Z6kernelPiS_S_S_S_S_S_S_S_S_S__param_3,
	.param .u64 .ptr .align 1 _Z6kernelPiS_S_S_S_S_S_S_S_S_S__param_4,
	.param .u64 .ptr .align 1 _Z6kernelPiS_S_S_S_S_S_S_S_S_S__param_5,
	.param .u64 .ptr .align 1 _Z6kernelPiS_S_S_S_S_S_S_S_S_S__param_6,
	.param .u64 .ptr .align 1 _Z6kernelPiS_S_S_S_S_S_S_S_S_S__param_7,
	.param .u64 .ptr .align 1 _Z6kernelPiS_S_S_S_S_S_S_S_S_S__param_8,
	.param .u64 .ptr .align 1 _Z6kernelPiS_S_S_S_S_S_S_S_S_S__param_9,
	.param .u64 .ptr .align 1 _Z6kernelPiS_S_S_S_S_S_S_S_S_S__param_10
)
{
	.reg .pred 	%p<20>;
	.reg .b32 	%r<123>;
	.reg .b64 	%rd<74>;

	ld.param.u64 	%rd17, [_Z6kernelPiS_S_S_S_S_S_S_S_S_S__param_0];
	ld.param.u64 	%rd18, [_Z6kernelPiS_S_S_S_S_S_S_S_S_S__param_1];
	ld.param.u64 	%rd13, [_Z6kernelPiS_S_S_S_S_S_S_S_S_S__param_3];
	ld.param.u64 	%rd14, [_Z6kernelPiS_S_S_S_S_S_S_S_S_S__param_4];
	ld.param.u64 	%rd15, [_Z6kernelPiS_S_S_S_S_S_S_S_S_S__param_5];
	ld.param.u64 	%rd16, [_Z6kernelPiS_S_S_S_S_S_S_S_S_S__param_6];
	ld.param.u64 	%rd19, [_Z6kernelPiS_S_S_S_S_S_S_S_S_S__param_7];
	ld.param.u64 	%rd20, [_Z6kernelPiS_S_S_S_S_S_S_S_S_S__param_8];
	ld.param.u64 	%rd21, [_Z6kernelPiS_S_S_S_S_S_S_S_S_S__param_9];
	ld.param.u64 	%rd22, [_Z6kernelPiS_S_S_S_S_S_S_S_S_S__param_10];
	cvta.to.global.u64 	%rd1, %rd22;
	cvta.to.global.u64 	%rd2, %rd21;
	cvta.to.global.u64 	%rd3, %rd18;
	cvta.to.global.u64 	%rd4, %rd20;
	cvta.to.global.u64 	%rd5, %rd17;
	cvta.to.global.u64 	%rd23, %rd19;
	mov.u32 	%r31, %ntid.x;
	mov.u32 	%r32, %ctaid.x;
	mov.u32 	%r33, %tid.x;
	mad.lo.s32 	%r1, %r31, %r32, %r33;
	mov.u32 	%r34, %ntid.y;
	mov.u32 	%r35, %ctaid.y;
	mov.u32 	%r36, %tid.y;
	mad.lo.s32 	%r37, %r34, %r35, %r36;
	setp.lt.s32 	%p2, %r1, 400;
	setp.lt.u32 	%p3, %r37, 400;
	and.pred  	%p1, %p2, %p3;
	mul.lo.s32 	%r3, %r37, 400;
	add.s32 	%r4, %r3, %r1;
	mul.wide.s32 	%rd24, %r4, 4;
	add.s64 	%rd6, %rd23, %rd24;
	not.pred 	%p4, %p1;
	@%p4 bra 	$L__BB0_14;
	ld.param.u64 	%rd72, [_Z6kernelPiS_S_S_S_S_S_S_S_S_S__param_2];
	cvta.to.global.u64 	%rd25, %rd72;
	ld.global.u32 	%r5, [%rd25];
	setp.lt.s32 	%p5, %r5, 1;
	mov.b32 	%r122, 0;
	@%p5 bra 	$L__BB0_13;
	and.b32  	%r6, %r5, 7;
	setp.lt.u32 	%p6, %r5, 8;
	mov.b32 	%r117, 0;
	mov.u32 	%r122, %r117;
	@%p6 bra 	$L__BB0_5;
	and.b32  	%r117, %r5, 2147483640;
	neg.s32 	%r111, %r117;
	mul.wide.u32 	%rd26, %r3, 4;
	add.s64 	%rd27, %rd26, %rd5;
	add.s64 	%rd73, %rd27, 16;
	add.s64 	%rd8, %rd3, 6400;
	mov.b32 	%r122, 0;
	mov.u32 	%r110, %r1;
$L__BB0_4:
	.pragma "nounroll";
	mul.wide.s32 	%rd28, %r110, 4;
	add.s64 	%rd29, %rd8, %rd28;
	ld.global.u32 	%r42, [%rd73+-16];
	ld.global.u32 	%r43, [%rd29+-6400];
	mad.lo.s32 	%r44, %r43, %r42, %r122;
	ld.global.u32 	%r45, [%rd73+-12];
	ld.global.u32 	%r46, [%rd29+-4800];
	mad.lo.s32 	%r47, %r46, %r45, %r44;
	ld.global.u32 	%r48, [%rd73+-8];
	ld.global.u32 	%r49, [%rd29+-3200];
	mad.lo.s32 	%r50, %r49, %r48, %r47;
	ld.global.u32 	%r51, [%rd73+-4];
	ld.global.u32 	%r52, [%rd29+-1600];
	mad.lo.s32 	%r53, %r52, %r51, %r50;
	ld.global.u32 	%r54, [%rd73];
	ld.global.u32 	%r55, [%rd29];
	mad.lo.s32 	%r56, %r55, %r54, %r53;
	ld.global.u32 	%r57, [%rd73+4];
	ld.global.u32 	%r58, [%rd29+1600];
	mad.lo.s32 	%r59, %r58, %r57, %r56;
	ld.global.u32 	%r60, [%rd73+8];
	ld.global.u32 	%r61, [%rd29+3200];
	mad.lo.s32 	%r62, %r61, %r60, %r59;
	ld.global.u32 	%r63, [%rd73+12];
	ld.global.u32 	%r64, [%rd29+4800];
	mad.lo.s32 	%r122, %r64, %r63, %r62;
	add.s32 	%r111, %r111, 8;
	add.s64 	%rd73, %rd73, 32;
	add.s32 	%r110, %r110, 3200;
	setp.ne.s32 	%p7, %r111, 0;
	@%p7 bra 	$L__BB0_4;
$L__BB0_5:
	setp.eq.s32 	%p8, %r6, 0;
	@%p8 bra 	$L__BB0_13;
	and.b32  	%r18, %r5, 3;
	setp.lt.u32 	%p9, %r6, 4;
	@%p9 bra 	$L__BB0_8;
	add.s32 	%r66, %r117, %r3;
	mul.wide.u32 	%rd30, %r66, 4;
	add.s64 	%rd31, %rd5, %rd30;
	ld.global.u32 	%r67, [%rd31];
	mad.lo.s32 	%r68, %r117, 400, %r1;
	mul.wide.s32 	%rd32, %r68, 4;
	add.s64 	%rd33, %rd3, %rd32;
	ld.global.u32 	%r69, [%rd33];
	mad.lo.s32 	%r70, %r69, %r67, %r122;
	cvt.u64.u32 	%rd34, %r3;
	cvt.u64.u32 	%rd35, %r117;
	add.s64 	%rd36, %rd35, %rd34;
	shl.b64 	%rd37, %rd36, 2;
	add.s64 	%rd38, %rd5, %rd37;
	ld.global.u32 	%r71, [%rd38+4];
	ld.global.u32 	%r72, [%rd33+1600];
	mad.lo.s32 	%r73, %r72, %r71, %r70;
	ld.global.u32 	%r74, [%rd38+8];
	ld.global.u32 	%r75, [%rd33+3200];
	mad.lo.s32 	%r76, %r75, %r74, %r73;
	ld.global.u32 	%r77, [%rd38+12];
	ld.global.u32 	%r78, [%rd33+4800];
	mad.lo.s32 	%r122, %r78, %r77, %r76;
	add.s32 	%r117, %r117, 4;
$L__BB0_8:
	setp.eq.s32 	%p10, %r18, 0;
	@%p10 bra 	$L__BB0_13;
	setp.eq.s32 	%p11, %r18, 1;
	@%p11 bra 	$L__BB0_11;
	add.s32 	%r80, %r117, %r3;
	mul.wide.u32 	%rd39, %r80, 4;
	add.s64 	%rd40, %rd5, %rd39;
	ld.global.u32 	%r81, [%rd40];
	mad.lo.s32 	%r82, %r117, 400, %r1;
	mul.wide.s32 	%rd41, %r82, 4;
	add.s64 	%rd42, %rd3, %rd41;
	ld.global.u32 	%r83, [%rd42];
	mad.lo.s32 	%r84, %r83, %r81, %r122;
	cvt.u64.u32 	%rd43, %r3;
	cvt.u64.u32 	%rd44, %r117;
	add.s64 	%rd45, %rd44, %rd43;
	shl.b64 	%rd46, %rd45, 2;
	add.s64 	%rd47, %rd5, %rd46;
	ld.global.u32 	%r85, [%rd47+4];
	ld.global.u32 	%r86, [%rd42+1600];
	mad.lo.s32 	%r122, %r86, %r85, %r84;
	add.s32 	%r117, %r117, 2;
$L__BB0_11:
	and.b32  	%r87, %r5, 1;
	setp.eq.b32 	%p12, %r87, 1;
	not.pred 	%p13, %p12;
	@%p13 bra 	$L__BB0_13;
	add.s32 	%r88, %r117, %r3;
	mul.wide.u32 	%rd48, %r88, 4;
	add.s64 	%rd49, %rd5, %rd48;
	ld.global.u32 	%r89, [%rd49];
	mad.lo.s32 	%r90, %r117, 400, %r1;
	mul.wide.s32 	%rd50, %r90, 4;
	add.s64 	%rd51, %rd3, %rd50;
	ld.global.u32 	%r91, [%rd51];
	mad.lo.s32 	%r122, %r91, %r89, %r122;
$L__BB0_13:
	st.global.u32 	[%rd6], %r122;
$L__BB0_14:
	bar.sync 	0;
	cvta.to.global.u64 	%rd52, %rd14;
	mul.wide.s32 	%rd53, %r4, 4;
	add.s64 	%rd11, %rd52, %rd53;
	@%p4 bra 	$L__BB0_16;
	mov.b32 	%r92, 0;
	st.global.u32 	[%rd11], %r92;
	mad.lo.s32 	%r93, %r1, 400, %r37;
	mul.wide.s32 	%rd54, %r93, 4;
	add.s64 	%rd55, %rd5, %rd54;
	ld.global.u32 	%r94, [%rd55];
	st.global.u32 	[%rd11], %r94;
$L__BB0_16:
	bar.sync 	0;
	@%p4 bra 	$L__BB0_18;
	cvta.to.global.u64 	%rd56, %rd16;
	ld.global.u32 	%r95, [%rd56];
	ld.global.u32 	%r96, [%rd11];
	mul.lo.s32 	%r97, %r96, %r95;
	st.global.u32 	[%rd11], %r97;
$L__BB0_18:
	bar.sync 	0;
	@%p4 bra 	$L__BB0_20;
	ld.global.u32 	%r98, [%rd11];
	add.s64 	%rd58, %rd5, %rd53;
	ld.global.u32 	%r99, [%rd58];
	add.s32 	%r100, %r99, %r98;
	add.s64 	%rd59, %rd4, %rd53;
	st.global.u32 	[%rd59], %r100;
$L__BB0_20:
	bar.sync 	0;
	@%p4 bra 	$L__BB0_22;
	cvta.to.global.u64 	%rd60, %rd15;
	ld.global.u32 	%r101, [%rd60];
	add.s64 	%rd62, %rd3, %rd53;
	ld.global.u32 	%r102, [%rd62];
	mul.lo.s32 	%r103, %r102, %r101;
	add.s64 	%rd63, %rd2, %rd53;
	st.global.u32 	[%rd63], %r103;
$L__BB0_22:
	bar.sync 	0;
	@%p4 bra 	$L__BB0_24;
	ld.global.u32 	%r104, [%rd6];
	add.s64 	%rd65, %rd4, %rd53;
	ld.global.u32 	%r105, [%rd65];
	add.s32 	%r106, %r105, %r104;
	add.s64 	%rd66, %rd1, %rd53;
	st.global.u32 	[%rd66], %r106;
$L__BB0_24:
	bar.sync 	0;
	@%p4 bra 	$L__BB0_26;
	add.s64 	%rd68, %rd1, %rd53;
	ld.global.u32 	%r107, [%rd68];
	add.s64 	%rd69, %rd2, %rd53;
	ld.global.u32 	%r108, [%rd69];
	add.s32 	%r109, %r108, %r107;
	cvta.to.global.u64 	%rd70, %rd13;
	add.s64 	%rd71, %rd70, %rd53;
	st.global.u32 	[%rd71], %r109;
$L__BB0_26:
	bar.sync 	0;
	ret;

}


// ===== COMPILED SASS (sm_100) =====

	.target	sm_100

	.elftype	@"ET_EXEC"


//--------------------- .note.nv.tkinfo           --------------------------
	.section	.note.nv.tkinfo,"",@"SHT_NOTE"
	.sectionflags	@"SHF_NOTE_NV_TKINFO"
	.tkinfo
        /*0018*/ 	.word	0x00000002
        /*0030*/ 	.string	""
        /*0030*/ 	.string	"ptxas"
        /*0030*/ 	.string	"Cuda compilation tools, release 13.0, V13.0.88"
        /*0030*/ 	.string	"Build cuda_13.0.r13.0/compiler.36424714_0"
        /*0030*/ 	.string	"-arch sm_100 -m 64 "



//--------------------- .note.nv.cuinfo           --------------------------
	.section	.note.nv.cuinfo,"",@"SHT_NOTE"
	.sectionflags	@"SHF_NOTE_NV_CUINFO"
        /*0018*/ 	.short	0x0002
        /*001a*/ 	.short	0x0064
        /*001c*/ 	.short	0x0082
	.zero		2


//--------------------- .nv.info                  --------------------------
	.section	.nv.info,"",@"SHT_CUDA_INFO"
	.align	4


	//----- nvinfo : EIATTR_REGCOUNT
	.align		4
        /*0000*/ 	.byte	0x04, 0x2f
        /*0002*/ 	.short	(.L_1 - .L_0)
	.align		4
.L_0:
        /*0004*/ 	.word	index@(_Z6kernelPiS_S_S_S_S_S_S_S_S_S_)
        /*0008*/ 	.word	0x0000001f


	//----- nvinfo : EIATTR_FRAME_SIZE
	.align		4
.L_1:
        /*000c*/ 	.byte	0x04, 0x11
        /*000e*/ 	.short	(.L_3 - .L_2)
	.align		4
.L_2:
        /*0010*/ 	.word	index@(_Z6kernelPiS_S_S_S_S_S_S_S_S_S_)
        /*0014*/ 	.word	0x00000000


	//----- nvinfo : EIATTR_MIN_STACK_SIZE
	.align		4
.L_3:
        /*0018*/ 	.byte	0x04, 0x12
        /*001a*/ 	.short	(.L_5 - .L_4)
	.align		4
.L_4:
        /*001c*/ 	.word	index@(_Z6kernelPiS_S_S_S_S_S_S_S_S_S_)
        /*0020*/ 	.word	0x00000000
.L_5:


//--------------------- .nv.compat                --------------------------
	.section	.nv.compat,"",@"SHT_CUDA_COMPAT_INFO"
	.align	4
        /*0000*/ 	.byte	0x02, 0x09, 0x00, 0x00, 0x02, 0x02, 0x01, 0x00, 0x02, 0x05, 0x05, 0x00, 0x03, 0x07, 0x01, 0x01
        /*0010*/ 	.byte	0x02, 0x03, 0x00, 0x00, 0x02, 0x06, 0x01, 0x00, 0x04, 0x0b, 0x08, 0x00, 0x09, 0x00, 0x00, 0x00
        /*0020*/ 	.byte	0x00, 0x00, 0x00, 0x00


//--------------------- .nv.info._Z6kernelPiS_S_S_S_S_S_S_S_S_S_ --------------------------
	.section	.nv.info._Z6kernelPiS_S_S_S_S_S_S_S_S_S_,"",@"SHT_CUDA_INFO"
	.sectionflags	@""
	.align	4


	//----- nvinfo : EIATTR_CUDA_API_VERSION
	.align		4
        /*0000*/ 	.byte	0x04, 0x37
        /*0002*/ 	.short	(.L_7 - .L_6)
.L_6:
        /*0004*/ 	.word	0x00000082


	//----- nvinfo : EIATTR_KPARAM_INFO
	.align		4
.L_7:
        /*0008*/ 	.byte	0x04, 0x17
        /*000a*/ 	.short	(.L_9 - .L_8)
.L_8:
        /*000c*/ 	.word	0x00000000
        /*0010*/ 	.short	0x000a
        /*0012*/ 	.short	0x0050
        /*0014*/ 	.byte	0x00, 0xf5, 0x21, 0x00


	//----- nvinfo : EIATTR_KPARAM_INFO
	.align		4
.L_9:
        /*0018*/ 	.byte	0x04, 0x17
        /*001a*/ 	.short	(.L_11 - .L_10)
.L_10:
        /*001c*/ 	.word	0x00000000
        /*0020*/ 	.short	0x0009
        /*0022*/ 	.short	0x0048
        /*0024*/ 	.byte	0x00, 0xf5, 0x21, 0x00


	//----- nvinfo : EIATTR_KPARAM_INFO
	.align		4
.L_11:
        /*0028*/ 	.byte	0x04, 0x17
        /*002a*/ 	.short	(.L_13 - .L_12)
.L_12:
        /*002c*/ 	.word	0x00000000
        /*0030*/ 	.short	0x0008
        /*0032*/ 	.short	0x0040
        /*0034*/ 	.byte	0x00, 0xf5, 0x21, 0x00


	//----- nvinfo : EIATTR_KPARAM_INFO
	.align		4
.L_13:
        /*0038*/ 	.byte	0x04, 0x17
        /*003a*/ 	.short	(.L_15 - .L_14)
.L_14:
        /*003c*/ 	.word	0x00000000
        /*0040*/ 	.short	0x0007
        /*0042*/ 	.short	0x0038
        /*0044*/ 	.byte	0x00, 0xf5, 0x21, 0x00


	//----- nvinfo : EIATTR_KPARAM_INFO
	.align		4
.L_15:
        /*0048*/ 	.byte	0x04, 0x17
        /*004a*/ 	.short	(.L_17 - .L_16)
.L_16:
        /*004c*/ 	.word	0x00000000
        /*0050*/ 	.short	0x0006
        /*0052*/ 	.short	0x0030
        /*0054*/ 	.byte	0x00, 0xf5, 0x21, 0x00


	//----- nvinfo : EIATTR_KPARAM_INFO
	.align		4
.L_17:
        /*0058*/ 	.byte	0x04, 0x17
        /*005a*/ 	.short	(.L_19 - .L_18)
.L_18:
        /*005c*/ 	.word	0x00000000
        /*0060*/ 	.short	0x0005
        /*0062*/ 	.short	0x0028
        /*0064*/ 	.byte	0x00, 0xf5, 0x21, 0x00


	//----- nvinfo : EIATTR_KPARAM_INFO
	.align		4
.L_19:
        /*0068*/ 	.byte	0x04, 0x17
        /*006a*/ 	.short	(.L_21 - .L_20)
.L_20:
        /*006c*/ 	.word	0x00000000
        /*0070*/ 	.short	0x0004
        /*0072*/ 	.short	0x0020
        /*0074*/ 	.byte	0x00, 0xf5, 0x21, 0x00


	//----- nvinfo : EIATTR_KPARAM_INFO
	.align		4
.L_21:
        /*0078*/ 	.byte	0x04, 0x17
        /*007a*/ 	.short	(.L_23 - .L_22)
.L_22:
        /*007c*/ 	.word	0x00000000
        /*0080*/ 	.short	0x0003
        /*0082*/ 	.short	0x0018
        /*0084*/ 	.byte	0x00, 0xf5, 0x21, 0x00


	//----- nvinfo : EIATTR_KPARAM_INFO
	.align		4
.L_23:
        /*0088*/ 	.byte	0x04, 0x17
        /*008a*/ 	.short	(.L_25 - .L_24)
.L_24:
        /*008c*/ 	.word	0x00000000
        /*0090*/ 	.short	0x0002
        /*0092*/ 	.short	0x0010
        /*0094*/ 	.byte	0x00, 0xf5, 0x21, 0x00


	//----- nvinfo : EIATTR_KPARAM_INFO
	.align		4
.L_25:
        /*0098*/ 	.byte	0x04, 0x17
        /*009a*/ 	.short	(.L_27 - .L_26)
.L_26:
        /*009c*/ 	.word	0x00000000
        /*00a0*/ 	.short	0x0001
        /*00a2*/ 	.short	0x0008
        /*00a4*/ 	.byte	0x00, 0xf5, 0x21, 0x00


	//----- nvinfo : EIATTR_KPARAM_INFO
	.align		4
.L_27:
        /*00a8*/ 	.byte	0x04, 0x17
        /*00aa*/ 	.short	(.L_29 - .L_28)
.L_28:
        /*00ac*/ 	.word	0x00000000
        /*00b0*/ 	.short	0x0000
        /*00b2*/ 	.short	0x0000
        /*00b4*/ 	.byte	0x00, 0xf5, 0x21, 0x00


	//----- nvinfo : EIATTR_SPARSE_MMA_MASK
	.align		4
.L_29:
        /*00b8*/ 	.byte	0x03, 0x50
        /*00ba*/ 	.short	0x0000


	//----- nvinfo : EIATTR_MAXREG_COUNT
	.align		4
        /*00bc*/ 	.byte	0x03, 0x1b
        /*00be*/ 	.short	0x00ff


	//----- nvinfo : EIATTR_NUM_BARRIERS
	.align		4
        /*00c0*/ 	.byte	0x02, 0x4c
        /*00c2*/ 	.byte	0x01
	.zero		1


	//----- nvinfo : EIATTR_MERCURY_ISA_VERSION
	.align		4
        /*00c4*/ 	.byte	0x03, 0x5f
        /*00c6*/ 	.short	0x0101


	//----- nvinfo : EIATTR_VRC_CTA_INIT_COUNT
	.align		4
        /*00c8*/ 	.byte	0x02, 0x4a
	.zero		1
	.zero		1


	//----- nvinfo : EIATTR_EXIT_INSTR_OFFSETS
	.align		4
        /*00cc*/ 	.byte	0x04, 0x1c
        /*00ce*/ 	.short	(.L_31 - .L_30)


	//   ....[0]....
.L_30:
        /*00d0*/ 	.word	0x00000c60


	//----- nvinfo : EIATTR_CRS_STACK_SIZE
	.align		4
.L_31:
        /*00d4*/ 	.byte	0x04, 0x1e
        /*00d6*/ 	.short	(.L_33 - .L_32)
.L_32:
        /*00d8*/ 	.word	0x00000000


	//----- nvinfo : EIATTR_CBANK_PARAM_SIZE
	.align		4
.L_33:
        /*00dc*/ 	.byte	0x03, 0x19
        /*00de*/ 	.short	0x0058


	//----- nvinfo : EIATTR_PARAM_CBANK
	.align		4
        /*00e0*/ 	.byte	0x04, 0x0a
        /*00e2*/ 	.short	(.L_35 - .L_34)
	.align		4
.L_34:
        /*00e4*/ 	.word	index@(.nv.constant0._Z6kernelPiS_S_S_S_S_S_S_S_S_S_)
        /*00e8*/ 	.short	0x0380
        /*00ea*/ 	.short	0x0058


	//----- nvinfo : EIATTR_SW_WAR
	.align		4
.L_35:
        /*00ec*/ 	.byte	0x04, 0x36
        /*00ee*/ 	.short	(.L_37 - .L_36)
.L_36:
        /*00f0*/ 	.word	0x00000008
.L_37:


//--------------------- .nv.callgraph             --------------------------
	.section	.nv.callgraph,"",@"SHT_CUDA_CALLGRAPH"
	.align	4
	.sectionentsize	8
	.align		4
        /*0000*/ 	.word	0x00000000
	.align		4
        /*0004*/ 	.word	0xffffffff
	.align		4
        /*0008*/ 	.word	0x00000000
	.align		4
        /*000c*/ 	.word	0xfffffffe
	.align		4
        /*0010*/ 	.word	0x00000000
	.align		4
        /*0014*/ 	.word	0xfffffffd
	.align		4
        /*0018*/ 	.word	0x00000000
	.align		4
        /*001c*/ 	.word	0xfffffffc


//--------------------- .text._Z6kernelPiS_S_S_S_S_S_S_S_S_S_ --------------------------
	.section	.text._Z6kernelPiS_S_S_S_S_S_S_S_S_S_,"ax",@progbits
	.align	128
        .global         _Z6kernelPiS_S_S_S_S_S_S_S_S_S_
        .type           _Z6kernelPiS_S_S_S_S_S_S_S_S_S_,@function
        .size           _Z6kernelPiS_S_S_S_S_S_S_S_S_S_,(.L_x_11 - _Z6kernelPiS_S_S_S_S_S_S_S_S_S_)
        .other          _Z6kernelPiS_S_S_S_S_S_S_S_S_S_,@"STO_CUDA_ENTRY STV_DEFAULT"
_Z6kernelPiS_S_S_S_S_S_S_S_S_S_:
.text._Z6kernelPiS_S_S_S_S_S_S_S_S_S_:
[----:B------:R-:W-:Y:S01]  /*0000*/  LDC R1, c[0x0][0x37c] ;  /* 0x0000df00ff017b82 */ /* 0x000fe20000000800 */
[----:B------:R-:W0:Y:S01]  /*0010*/  S2R R0, SR_CTAID.Y ;  /* 0x0000000000007919 */ /* 0x000e220000002600 */
[----:B------:R-:W1:Y:S06]  /*0020*/  LDCU UR4, c[0x0][0x360] ;  /* 0x00006c00ff0477ac */ /* 0x000e6c0008000800 */
[----:B------:R-:W2:Y:S01]  /*0030*/  LDC.64 R2, c[0x0][0x3b8] ;  /* 0x0000ee00ff027b82 */ /* 0x000ea20000000a00 */
[----:B------:R-:W-:Y:S01]  /*0040*/  BSSY.RECONVERGENT B0, `(.L_x_0) ;  /* 0x0000084000007945 */ /* 0x000fe20003800200 */
[----:B------:R-:W0:Y:S01]  /*0050*/  S2R R5, SR_TID.Y ;  /* 0x0000000000057919 */ /* 0x000e220000002200 */
[----:B------:R-:W0:Y:S01]  /*0060*/  LDCU UR5, c[0x0][0x364] ;  /* 0x00006c80ff0577ac */ /* 0x000e220008000800 */
[----:B------:R-:W1:Y:S01]  /*0070*/  S2R R9, SR_CTAID.X ;  /* 0x0000000000097919 */ /* 0x000e620000002500 */
[----:B------:R-:W3:Y:S01]  /*0080*/  LDCU.64 UR6, c[0x0][0x358] ;  /* 0x00006b00ff0677ac */ /* 0x000ee20008000a00 */
[----:B------:R-:W1:Y:S01]  /*0090*/  S2R R4, SR_TID.X ;  /* 0x0000000000047919 */ /* 0x000e620000002100 */
[----:B0-----:R-:W-:-:S04]  /*00a0*/  IMAD R0, R0, UR5, R5 ;  /* 0x0000000500007c24 */ /* 0x001fc8000f8e0205 */
[C---:B------:R-:W-:Y:S01]  /*00b0*/  IMAD R8, R0.reuse, 0x190, RZ ;  /* 0x0000019000087824 */ /* 0x040fe200078e02ff */
[----:B------:R-:W-:Y:S01]  /*00c0*/  ISETP.GE.U32.AND P0, PT, R0, 0x190, PT ;  /* 0x000001900000780c */ /* 0x000fe20003f06070 */
[----:B-1----:R-:W-:-:S05]  /*00d0*/  IMAD R9, R9, UR4, R4 ;  /* 0x0000000409097c24 */ /* 0x002fca000f8e0204 */
[C---:B------:R-:W-:Y:S02]  /*00e0*/  ISETP.LT.AND P0, PT, R9.reuse, 0x190, !P0 ;  /* 0x000001900900780c */ /* 0x040fe40004701270 */
[----:B------:R-:W-:-:S05]  /*00f0*/  IADD3 R10, PT, PT, R9, R8, RZ ;  /* 0x00000008090a7210 */ /* 0x000fca0007ffe0ff */
[----:B--2---:R-:W-:-:S06]  /*0100*/  IMAD.WIDE R2, R10, 0x4, R2 ;  /* 0x000000040a027825 */ /* 0x004fcc00078e0202 */
[----:B---3--:R-:W-:Y:S05]  /*0110*/  @!P0 BRA `(.L_x_1) ;  /* 0x0000000400d88947 */ /* 0x008fea0003800000 */
[----:B------:R-:W0:Y:S02]  /*0120*/  LDC.64 R4, c[0x0][0x390] ;  /* 0x0000e400ff047b82 */ /* 0x000e240000000a00 */
[----:B0-----:R-:W2:Y:S01]  /*0130*/  LDG.E R12, desc[UR6][R4.64] ;  /* 0x00000006040c7981 */ /* 0x001ea2000c1e1900 */
[----:B------:R-:W-:Y:S01]  /*0140*/  HFMA2 R13, -RZ, RZ, 0, 0 ;  /* 0x00000000ff0d7431 */ /* 0x000fe200000001ff */
[----:B--2---:R-:W-:-:S13]  /*0150*/  ISETP.GE.AND P1, PT, R12, 0x1, PT ;  /* 0x000000010c00780c */ /* 0x004fda0003f26270 */
[----:B------:R-:W-:Y:S05]  /*0160*/  @!P1 BRA `(.L_x_2) ;  /* 0x0000000400c09947 */ /* 0x000fea0003800000 */
[C---:B------:R-:W-:Y:S02]  /*0170*/  ISETP.GE.U32.AND P2, PT, R12.reuse, 0x8, PT ;  /* 0x000000080c00780c */ /* 0x040fe40003f46070 */
[----:B------:R-:W-:Y:S02]  /*0180*/  LOP3.LUT R27, R12, 0x7, RZ, 0xc0, !PT ;  /* 0x000000070c1b7812 */ /* 0x000fe400078ec0ff */
[----:B------:R-:W-:Y:S02]  /*0190*/  MOV R11, RZ ;  /* 0x000000ff000b7202 */ /* 0x000fe40000000f00 */
[----:B------:R-:W-:Y:S02]  /*01a0*/  ISETP.NE.AND P1, PT, R27, RZ, PT ;  /* 0x000000ff1b00720c */ /* 0x000fe40003f25270 */
[----:B------:R-:W-:-:S05]  /*01b0*/  MOV R13, RZ ;  /* 0x000000ff000d7202 */ /* 0x000fca0000000f00 */
[----:B------:R-:W-:Y:S06]  /*01c0*/  @!P2 BRA `(.L_x_3) ;  /* 0x0000000000b8a947 */ /* 0x000fec0003800000 */
[----:B------:R-:W0:Y:S01]  /*01d0*/  LDC.64 R4, c[0x0][0x380] ;  /* 0x0000e000ff047b82 */ /* 0x000e220000000a00 */
[----:B------:R-:W1:Y:S01]  /*01e0*/  LDCU.64 UR4, c[0x0][0x388] ;  /* 0x00007100ff0477ac */ /* 0x000e620008000a00 */
[----:B------:R-:W-:Y:S02]  /*01f0*/  LOP3.LUT R11, R12, 0x7ffffff8, RZ, 0xc0, !PT ;  /* 0x7ffffff80c0b7812 */ /* 0x000fe400078ec0ff */
[----:B------:R-:W-:Y:S02]  /*0200*/  MOV R13, RZ ;  /* 0x000000ff000d7202 */ /* 0x000fe40000000f00 */
[----:B------:R-:W-:Y:S02]  /*0210*/  MOV R14, R9 ;  /* 0x00000009000e7202 */ /* 0x000fe40000000f00 */
[----:B------:R-:W-:Y:S01]  /*0220*/  IADD3 R15, PT, PT, -R11, RZ, RZ ;  /* 0x000000ff0b0f7210 */ /* 0x000fe20007ffe1ff */
[----:B-1----:R-:W-:-:S04]  /*0230*/  UIADD3 UR4, UP0, UPT, UR4, 0x1900, URZ ;  /* 0x0000190004047890 */ /* 0x002fc8000ff1e0ff */
[----:B------:R-:W-:Y:S01]  /*0240*/  UIADD3.X UR5, UPT, UPT, URZ, UR5, URZ, UP0, !UPT ;  /* 0x00000005ff057290 */ /* 0x000fe200087fe4ff */
[----:B0-----:R-:W-:-:S03]  /*0250*/  IMAD.WIDE.U32 R4, R8, 0x4, R4 ;  /* 0x0000000408047825 */ /* 0x001fc600078e0004 */
[----:B------:R-:W-:-:S04]  /*0260*/  IADD3 R16, P2, PT, R4, 0x10, RZ ;  /* 0x0000001004107810 */ /* 0x000fc80007f5e0ff */
[----:B------:R-:W-:-:S09]  /*0270*/  IADD3.X R17, PT, PT, RZ, R5, RZ, P2, !PT ;  /* 0x00000005ff117210 */ /* 0x000fd200017fe4ff */
.L_x_4:
[----:B------:R-:W-:Y:S02]  /*0280*/  MOV R4, UR4 ;  /* 0x0000000400047c02 */ /* 0x000fe40008000f00 */
[----:B------:R-:W-:Y:S02]  /*0290*/  MOV R5, UR5 ;  /* 0x0000000500057c02 */ /* 0x000fe40008000f00 */
[----:B------:R-:W-:Y:S02]  /*02a0*/  MOV R6, R16 ;  /* 0x0000001000067202 */ /* 0x000fe40000000f00 */
[----:B------:R-:W-:Y:S01]  /*02b0*/  MOV R7, R17 ;  /* 0x0000001100077202 */ /* 0x000fe20000000f00 */
[----:B------:R-:W-:-:S04]  /*02c0*/  IMAD.WIDE R4, R14, 0x4, R4 ;  /* 0x000000040e047825 */ /* 0x000fc800078e0204 */
[----:B------:R-:W2:Y:S04]  /*02d0*/  LDG.E R20, desc[UR6][R6.64+-0x10] ;  /* 0xfffff00606147981 */ /* 0x000ea8000c1e1900 */
[----:B------:R-:W2:Y:S04]  /*02e0*/  LDG.E R21, desc[UR6][R4.64+-0x1900] ;  /* 0xffe7000604157981 */ /* 0x000ea8000c1e1900 */
[----:B------:R-:W3:Y:S04]  /*02f0*/  LDG.E R22, desc[UR6][R6.64+-0xc] ;  /* 0xfffff40606167981 */ /* 0x000ee8000c1e1900 */
[----:B------:R-:W3:Y:S04]  /*0300*/  LDG.E R23, desc[UR6][R4.64+-0x12c0] ;  /* 0xffed400604177981 */ /* 0x000ee8000c1e1900 */
[----:B------:R-:W4:Y:S04]  /*0310*/  LDG.E R16, desc[UR6][R6.64+-0x8] ;  /* 0xfffff80606107981 */ /* 0x000f28000c1e1900 */
[----:B------:R-:W4:Y:S04]  /*0320*/  LDG.E R17, desc[UR6][R4.64+-0xc80] ;  /* 0xfff3800604117981 */ /* 0x000f28000c1e1900 */
[----:B------:R-:W5:Y:S04]  /*0330*/  LDG.E R18, desc[UR6][R6.64+-0x4] ;  /* 0xfffffc0606127981 */ /* 0x000f68000c1e1900 */
[----:B------:R-:W5:Y:S04]  /*0340*/  LDG.E R19, desc[UR6][R4.64+-0x640] ;  /* 0xfff9c00604137981 */ /* 0x000f68000c1e1900 */
[----:B------:R-:W5:Y:S04]  /*0350*/  LDG.E R26, desc[UR6][R6.64+0x8] ;  /* 0x00000806061a7981 */ /* 0x000f68000c1e1900 */
[----:B------:R-:W5:Y:S04]  /*0360*/  LDG.E R25, desc[UR6][R4.64+0x12c0] ;  /* 0x0012c00604197981 */ /* 0x000f68000c1e1900 */
[----:B------:R-:W5:Y:S01]  /*0370*/  LDG.E R24, desc[UR6][R6.64+0xc] ;  /* 0x00000c0606187981 */ /* 0x000f62000c1e1900 */
[----:B--2---:R-:W-:-:S03]  /*0380*/  IMAD R21, R20, R21, R13 ;  /* 0x0000001514157224 */ /* 0x004fc600078e020d */
[----:B------:R-:W2:Y:S04]  /*0390*/  LDG.E R13, desc[UR6][R6.64] ;  /* 0x00000006060d7981 */ /* 0x000ea8000c1e1900 */
[----:B------:R-:W2:Y:S01]  /*03a0*/  LDG.E R20, desc[UR6][R4.64] ;  /* 0x0000000604147981 */ /* 0x000ea2000c1e1900 */
[----:B---3--:R-:W-:-:S03]  /*03b0*/  IMAD R28, R22, R23, R21 ;  /* 0x00000017161c7224 */ /* 0x008fc600078e0215 */
[----:B------:R-:W3:Y:S04]  /*03c0*/  LDG.E R22, desc[UR6][R6.64+0x4] ;  /* 0x0000040606167981 */ /* 0x000ee8000c1e1900 */
[----:B------:R-:W3:Y:S04]  /*03d0*/  LDG.E R23, desc[UR6][R4.64+0x640] ;  /* 0x0006400604177981 */ /* 0x000ee8000c1e1900 */
[----:B------:R-:W3:Y:S01]  /*03e0*/  LDG.E R21, desc[UR6][R4.64+0xc80] ;  /* 0x000c800604157981 */ /* 0x000ee2000c1e1900 */
[----:B----4-:R-:W-:Y:S01]  /*03f0*/  IMAD R16, R16, R17, R28 ;  /* 0x0000001110107224 */ /* 0x010fe200078e021c */
[----:B------:R-:W-:-:S03]  /*0400*/  IADD3 R15, PT, PT, R15, 0x8, RZ ;  /* 0x000000080f0f7810 */ /* 0x000fc60007ffe0ff */
[----:B-----5:R-:W-:Y:S01]  /*0410*/  IMAD R16, R18, R19, R16 ;  /* 0x0000001312107224 */ /* 0x020fe200078e0210 */
[----:B------:R-:W-:Y:S02]  /*0420*/  ISETP.NE.AND P2, PT, R15, RZ, PT ;  /* 0x000000ff0f00720c */ /* 0x000fe40003f45270 */
[----:B------:R-:W-:Y:S01]  /*0430*/  IADD3 R14, PT, PT, R14, 0xc80, RZ ;  /* 0x00000c800e0e7810 */ /* 0x000fe20007ffe0ff */
[----:B--2---:R-:W-:Y:S01]  /*0440*/  IMAD R13, R13, R20, R16 ;  /* 0x000000140d0d7224 */ /* 0x004fe200078e0210 */
[----:B------:R-:W-:-:S03]  /*0450*/  IADD3 R16, P3, PT, R6, 0x20, RZ ;  /* 0x0000002006107810 */ /* 0x000fc60007f7e0ff */
[----:B---3--:R-:W-:-:S04]  /*0460*/  IMAD R13, R22, R23, R13 ;  /* 0x00000017160d7224 */ /* 0x008fc800078e020d */
[----:B------:R-:W-:Y:S01]  /*0470*/  IMAD R13, R26, R21, R13 ;  /* 0x000000151a0d7224 */ /* 0x000fe200078e020d */
[----:B------:R-:W-:-:S03]  /*0480*/  IADD3.X R17, PT, PT, RZ, R7, RZ, P3, !PT ;  /* 0x00000007ff117210 */ /* 0x000fc60001ffe4ff */
[----:B------:R-:W-:Y:S01]  /*0490*/  IMAD R13, R24, R25, R13 ;  /* 0x00000019180d7224 */ /* 0x000fe200078e020d */
[----:B------:R-:W-:Y:S06]  /*04a0*/  @P2 BRA `(.L_x_4) ;  /* 0xfffffffc00742947 */ /* 0x000fec000383ffff */
.L_x_3:
[----:B------:R-:W-:Y:S05]  /*04b0*/  @!P1 BRA `(.L_x_2) ;  /* 0x0000000000ec9947 */ /* 0x000fea0003800000 */
[----:B------:R-:W-:Y:S02]  /*04c0*/  ISETP.GE.U32.AND P2, PT, R27, 0x4, PT ;  /* 0x000000041b00780c */ /* 0x000fe40003f46070 */
[----:B------:R-:W-:-:S04]  /*04d0*/  LOP3.LUT R19, R12, 0x3, RZ, 0xc0, !PT ;  /* 0x000000030c137812 */ /* 0x000fc800078ec0ff */
[----:B------:R-:W-:-:S07]  /*04e0*/  ISETP.NE.AND P1, PT, R19, RZ, PT ;  /* 0x000000ff1300720c */ /* 0x000fce0003f25270 */
[----:B------:R-:W-:Y:S06]  /*04f0*/  @!P2 BRA `(.L_x_5) ;  /* 0x000000000060a947 */ /* 0x000fec0003800000 */
[----:B------:R-:W0:Y:S01]  /*0500*/  LDC.64 R14, c[0x0][0x380] ;  /* 0x0000e000ff0e7b82 */ /* 0x000e220000000a00 */
[----:B------:R-:W1:Y:S01]  /*0510*/  LDCU.64 UR4, c[0x0][0x380] ;  /* 0x00007000ff0477ac */ /* 0x000e620008000a00 */
[CC--:B------:R-:W-:Y:S01]  /*0520*/  IADD3 R5, PT, PT, R8.reuse, R11.reuse, RZ ;  /* 0x0000000b08057210 */ /* 0x0c0fe20007ffe0ff */
[----:B------:R-:W-:Y:S01]  /*0530*/  IMAD R17, R11, 0x190, R9 ;  /* 0x000001900b117824 */ /* 0x000fe200078e0209 */
[----:B------:R-:W-:-:S04]  /*0540*/  IADD3 R16, P2, PT, R8, R11, RZ ;  /* 0x0000000b08107210 */ /* 0x000fc80007f5e0ff */
[----:B------:R-:W2:Y:S01]  /*0550*/  LDC.64 R6, c[0x0][0x388] ;  /* 0x0000e200ff067b82 */ /* 0x000ea20000000a00 */
[----:B0-----:R-:W-:Y:S01]  /*0560*/  IMAD.WIDE.U32 R14, R5, 0x4, R14 ;  /* 0x00000004050e7825 */ /* 0x001fe200078e000e */
[----:B------:R-:W-:Y:S02]  /*0570*/  IADD3.X R5, PT, PT, RZ, RZ, RZ, P2, !PT ;  /* 0x000000ffff057210 */ /* 0x000fe400017fe4ff */
[----:B-1----:R-:W-:-:S03]  /*0580*/  LEA R4, P2, R16, UR4, 0x2 ;  /* 0x0000000410047c11 */ /* 0x002fc6000f8410ff */
[----:B------:R-:W3:Y:S01]  /*0590*/  LDG.E R14, desc[UR6][R14.64] ;  /* 0x000000060e0e7981 */ /* 0x000ee2000c1e1900 */
[----:B------:R-:W-:Y:S01]  /*05a0*/  LEA.HI.X R5, R16, UR5, R5, 0x2, P2 ;  /* 0x0000000510057c11 */ /* 0x000fe200090f1405 */
[----:B--2---:R-:W-:-:S04]  /*05b0*/  IMAD.WIDE R6, R17, 0x4, R6 ;  /* 0x0000000411067825 */ /* 0x004fc800078e0206 */
[----:B------:R-:W2:Y:S04]  /*05c0*/  LDG.E R17, desc[UR6][R4.64+0x4] ;  /* 0x0000040604117981 */ /* 0x000ea8000c1e1900 */
[----:B------:R-:W3:Y:S04]  /*05d0*/  LDG.E R16, desc[UR6][R6.64] ;  /* 0x0000000606107981 */ /* 0x000ee8000c1e1900 */
[----:B------:R-:W2:Y:S04]  /*05e0*/  LDG.E R18, desc[UR6][R6.64+0x640] ;  /* 0x0006400606127981 */ /* 0x000ea8000c1e1900 */
[----:B------:R-:W4:Y:S04]  /*05f0*/  LDG.E R20, desc[UR6][R6.64+0xc80] ;  /* 0x000c800606147981 */ /* 0x000f28000c1e1900 */
[----:B------:R-:W4:Y:S04]  /*0600*/  LDG.E R21, desc[UR6][R4.64+0x8] ;  /* 0x0000080604157981 */ /* 0x000f28000c1e1900 */
[----:B------:R-:W5:Y:S04]  /*0610*/  LDG.E R23, desc[UR6][R4.64+0xc] ;  /* 0x00000c0604177981 */ /* 0x000f68000c1e1900 */
[----:B------:R-:W5:Y:S01]  /*0620*/  LDG.E R22, desc[UR6][R6.64+0x12c0] ;  /* 0x0012c00606167981 */ /* 0x000f62000c1e1900 */
[----:B------:R-:W-:Y:S01]  /*0630*/  IADD3 R11, PT, PT, R11, 0x4, RZ ;  /* 0x000000040b0b7810 */ /* 0x000fe20007ffe0ff */
[----:B---3--:R-:W-:-:S04]  /*0640*/  IMAD R16, R14, R16, R13 ;  /* 0x000000100e107224 */ /* 0x008fc800078e020d */
[----:B--2---:R-:W-:-:S04]  /*0650*/  IMAD R16, R17, R18, R16 ;  /* 0x0000001211107224 */ /* 0x004fc800078e0210 */
[----:B----4-:R-:W-:-:S04]  /*0660*/  IMAD R16, R21, R20, R16 ;  /* 0x0000001415107224 */ /* 0x010fc800078e0210 */
[----:B-----5:R-:W-:-:S07]  /*0670*/  IMAD R13, R23, R22, R16 ;  /* 0x00000016170d7224 */ /* 0x020fce00078e0210 */
.L_x_5:
[----:B------:R-:W-:Y:S05]  /*0680*/  @!P1 BRA `(.L_x_2) ;  /* 0x0000000000789947 */ /* 0x000fea0003800000 */
[----:B------:R-:W-:Y:S01]  /*0690*/  ISETP.NE.AND P2, PT, R19, 0x1, PT ;  /* 0x000000011300780c */ /* 0x000fe20003f45270 */
[----:B------:R-:W0:Y:S01]  /*06a0*/  LDC.64 R16, c[0x0][0x388] ;  /* 0x0000e200ff107b82 */ /* 0x000e220000000a00 */
[----:B------:R-:W-:-:S04]  /*06b0*/  LOP3.LUT R12, R12, 0x1, RZ, 0xc0, !PT ;  /* 0x000000010c0c7812 */ /* 0x000fc800078ec0ff */
[----:B------:R-:W-:-:S03]  /*06c0*/  ISETP.NE.U32.AND P1, PT, R12, 0x1, PT ;  /* 0x000000010c00780c */ /* 0x000fc60003f25070 */
[----:B------:R-:W1:Y:S04]  /*06d0*/  LDC.64 R18, c[0x0][0x380] ;  /* 0x0000e000ff127b82 */ /* 0x000e680000000a00 */
[CC--:B------:R-:W-:Y:S02]  /*06e0*/  @P2 IADD3 R21, PT, PT, R8.reuse, R11.reuse, RZ ;  /* 0x0000000b08152210 */ /* 0x0c0fe40007ffe0ff */
[----:B------:R-:W-:Y:S02]  /*06f0*/  @P2 IADD3 R12, P3, PT, R8, R11, RZ ;  /* 0x0000000b080c2210 */ /* 0x000fe40007f7e0ff */
[----:B------:R-:W2:Y:S02]  /*0700*/  @P2 LDC.64 R4, c[0x0][0x380] ;  /* 0x0000e000ff042b82 */ /* 0x000ea40000000a00 */
[----:B------:R-:W-:-:S06]  /*0710*/  @P2 IADD3.X R20, PT, PT, RZ, RZ, RZ, P3, !PT ;  /* 0x000000ffff142210 */ /* 0x000fcc0001ffe4ff */
[----:B------:R-:W3:Y:S08]  /*0720*/  LDC.64 R6, c[0x0][0x380] ;  /* 0x0000e000ff067b82 */ /* 0x000ef00000000a00 */
[----:B------:R-:W4:Y:S01]  /*0730*/  LDC.64 R14, c[0x0][0x388] ;  /* 0x0000e200ff0e7b82 */ /* 0x000f220000000a00 */
[----:B-1----:R-:W-:-:S04]  /*0740*/  @P2 IMAD.WIDE.U32 R18, R21, 0x4, R18 ;  /* 0x0000000415122825 */ /* 0x002fc800078e0012 */
[C---:B------:R-:W-:Y:S01]  /*0750*/  @P2 IMAD R21, R11.reuse, 0x190, R9 ;  /* 0x000001900b152824 */ /* 0x040fe200078e0209 */
[----:B------:R-:W-:Y:S01]  /*0760*/  @P2 IADD3 R11, PT, PT, R11, 0x2, RZ ;  /* 0x000000020b0b2810 */ /* 0x000fe20007ffe0ff */
[----:B------:R-:W5:Y:S01]  /*0770*/  @P2 LDG.E R18, desc[UR6][R18.64] ;  /* 0x0000000612122981 */ /* 0x000f62000c1e1900 */
[----:B--2---:R-:W-:Y:S01]  /*0780*/  @P2 LEA R4, P3, R12, R4, 0x2 ;  /* 0x000000040c042211 */ /* 0x004fe200078610ff */
[----:B0-----:R-:W-:Y:S01]  /*0790*/  @P2 IMAD.WIDE R16, R21, 0x4, R16 ;  /* 0x0000000415102825 */ /* 0x001fe200078e0210 */
[----:B------:R-:W-:Y:S02]  /*07a0*/  @!P1 IADD3 R21, PT, PT, R8, R11, RZ ;  /* 0x0000000b08159210 */ /* 0x000fe40007ffe0ff */
[----:B------:R-:W-:Y:S01]  /*07b0*/  @P2 LEA.HI.X R5, R12, R5, R20, 0x2, P3 ;  /* 0x000000050c052211 */ /* 0x000fe200018f1414 */
[----:B------:R-:W-:Y:S01]  /*07c0*/  @!P1 IMAD R11, R11, 0x190, R9 ;  /* 0x000001900b0b9824 */ /* 0x000fe200078e0209 */
[----:B------:R-:W5:Y:S01]  /*07d0*/  @P2 LDG.E R8, desc[UR6][R16.64] ;  /* 0x0000000610082981 */ /* 0x000f62000c1e1900 */
[----:B---3--:R-:W-:-:S03]  /*07e0*/  @!P1 IMAD.WIDE.U32 R6, R21, 0x4, R6 ;  /* 0x0000000415069825 */ /* 0x008fc600078e0006 */
[----:B------:R-:W2:Y:S04]  /*07f0*/  @P2 LDG.E R5, desc[UR6][R4.64+0x4] ;  /* 0x0000040604052981 */ /* 0x000ea8000c1e1900 */
[----:B------:R-:W3:Y:S01]  /*0800*/  @!P1 LDG.E R6, desc[UR6][R6.64] ;  /* 0x0000000606069981 */ /* 0x000ee2000c1e1900 */
[----:B----4-:R-:W-:-:S03]  /*0810*/  @!P1 IMAD.WIDE R14, R11, 0x4, R14 ;  /* 0x000000040b0e9825 */ /* 0x010fc600078e020e */
[----:B------:R-:W2:Y:S04]  /*0820*/  @P2 LDG.E R11, desc[UR6][R16.64+0x640] ;  /* 0x00064006100b2981 */ /* 0x000ea8000c1e1900 */
[----:B------:R-:W3:Y:S01]  /*0830*/  @!P1 LDG.E R14, desc[UR6][R14.64] ;  /* 0x000000060e0e9981 */ /* 0x000ee2000c1e1900 */
[----:B-----5:R-:W-:-:S04]  /*0840*/  @P2 IMAD R8, R18, R8, R13 ;  /* 0x0000000812082224 */ /* 0x020fc800078e020d */
[----:B--2---:R-:W-:-:S04]  /*0850*/  @P2 IMAD R13, R5, R11, R8 ;  /* 0x0000000b050d2224 */ /* 0x004fc800078e0208 */
[----:B---3--:R-:W-:-:S07]  /*0860*/  @!P1 IMAD R13, R6, R14, R13 ;  /* 0x0000000e060d9224 */ /* 0x008fce00078e020d */
.L_x_2:
[----:B------:R0:W-:Y:S02]  /*0870*/  STG.E desc[UR6][R2.64], R13 ;  /* 0x0000000d02007986 */ /* 0x0001e4000c101906 */
.L_x_1:
[----:B------:R-:W-:Y:S05]  /*0880*/  BSYNC.RECONVERGENT B0 ;  /* 0x0000000000007941 */ /* 0x000fea0003800200 */
.L_x_0:
[----:B------:R-:W1:Y:S01]  /*0890*/  LDC.64 R4, c[0x0][0x3a0] ;  /* 0x0000e800ff047b82 */ /* 0x000e620000000a00 */
[----:B------:R-:W-:Y:S07]  /*08a0*/  BSSY.RECONVERGENT B0, `(.L_x_6) ;  /* 0x000000b000007945 */ /* 0x000fee0003800200 */
[----:B0-----:R-:W0:Y:S01]  /*08b0*/  @P0 LDC.64 R12, c[0x0][0x3b0] ;  /* 0x0000ec00ff0c0b82 */ /* 0x001e220000000a00 */
[----:B-1----:R-:W-:-:S07]  /*08c0*/  IMAD.WIDE R4, R10, 0x4, R4 ;  /* 0x000000040a047825 */ /* 0x002fce00078e0204 */
[----:B------:R-:W-:Y:S06]  /*08d0*/  BAR.SYNC.DEFER_BLOCKING 0x0 ;  /* 0x0000000000007b1d */ /* 0x000fec0000010000 */
[----:B0-----:R-:W-:Y:S05]  /*08e0*/  @!P0 BRA `(.L_x_7) ;  /* 0x0000000000188947 */ /* 0x001fea0003800000 */
[----:B------:R-:W0:Y:S01]  /*08f0*/  LDC.64 R6, c[0x0][0x380] ;  /* 0x0000e000ff067b82 */ /* 0x000e220000000a00 */
[----:B------:R-:W-:Y:S01]  /*0900*/  IMAD R9, R9, 0x190, R0 ;  /* 0x0000019009097824 */ /* 0x000fe200078e0200 */
[----:B------:R1:W-:Y:S03]  /*0910*/  STG.E desc[UR6][R4.64], RZ ;  /* 0x000000ff04007986 */ /* 0x0003e6000c101906 */
[----:B0-----:R-:W-:-:S06]  /*0920*/  IMAD.WIDE R6, R9, 0x4, R6 ;  /* 0x0000000409067825 */ /* 0x001fcc00078e0206 */
[----:B------:R-:W2:Y:S04]  /*0930*/  LDG.E R7, desc[UR6][R6.64] ;  /* 0x0000000606077981 */ /* 0x000ea8000c1e1900 */
[----:B--2---:R1:W-:Y:S02]  /*0940*/  STG.E desc[UR6][R4.64], R7 ;  /* 0x0000000704007986 */ /* 0x0043e4000c101906 */
.L_x_7:
[----:B------:R-:W-:Y:S05]  /*0950*/  BSYNC.RECONVERGENT B0 ;  /* 0x0000000000007941 */ /* 0x000fea0003800200 */
.L_x_6:
[----:B------:R-:W-:Y:S08]  /*0960*/  BAR.SYNC.DEFER_BLOCKING 0x0 ;  /* 0x0000000000007b1d */ /* 0x000ff00000010000 */
[----:B-1----:R-:W0:Y:S08]  /*0970*/  @P0 LDC.64 R6, c[0x0][0x380] ;  /* 0x0000e000ff060b82 */ /* 0x002e300000000a00 */
[----:B------:R-:W1:Y:S01]  /*0980*/  @P0 LDC.64 R14, c[0x0][0x388] ;  /* 0x0000e200ff0e0b82 */ /* 0x000e620000000a00 */
[----:B------:R-:W2:Y:S04]  /*0990*/  @P0 LDG.E R12, desc[UR6][R12.64] ;  /* 0x000000060c0c0981 */ /* 0x000ea8000c1e1900 */
[----:B------:R-:W2:Y:S01]  /*09a0*/  @P0 LDG.E R9, desc[UR6][R4.64] ;  /* 0x0000000604090981 */ /* 0x000ea2000c1e1900 */
[----:B0-----:R-:W-:-:S04]  /*09b0*/  @P0 IMAD.WIDE R6, R10, 0x4, R6 ;  /* 0x000000040a060825 */ /* 0x001fc800078e0206 */
[----:B--2---:R-:W-:Y:S02]  /*09c0*/  @P0 IMAD R11, R12, R9, RZ ;  /* 0x000000090c0b0224 */ /* 0x004fe400078e02ff */
[----:B------:R-:W0:Y:S03]  /*09d0*/  @P0 LDC.64 R8, c[0x0][0x3c0] ;  /* 0x0000f000ff080b82 */ /* 0x000e260000000a00 */
[----:B------:R2:W-:Y:S05]  /*09e0*/  @P0 STG.E desc[UR6][R4.64], R11 ;  /* 0x0000000b04000986 */ /* 0x0005ea000c101906 */
[----:B------:R-:W-:Y:S06]  /*09f0*/  BAR.SYNC.DEFER_BLOCKING 0x0 ;  /* 0x0000000000007b1d */ /* 0x000fec0000010000 */
[----:B------:R2:W3:Y:S04]  /*0a00*/  @P0 LDG.E R0, desc[UR6][R4.64] ;  /* 0x0000000604000981 */ /* 0x0004e8000c1e1900 */
[----:B------:R-:W3:Y:S01]  /*0a10*/  @P0 LDG.E R7, desc[UR6][R6.64] ;  /* 0x0000000606070981 */ /* 0x000ee2000c1e1900 */
[C---:B0-----:R-:W-:Y:S01]  /*0a20*/  @P0 IMAD.WIDE R8, R10.reuse, 0x4, R8 ;  /* 0x000000040a080825 */ /* 0x041fe200078e0208 */
[----:B------:R-:W0:Y:S03]  /*0a30*/  @P0 LDC.64 R12, c[0x0][0x3a8] ;  /* 0x0000ea00ff0c0b82 */ /* 0x000e260000000a00 */
[----:B-1----:R-:W-:-:S05]  /*0a40*/  @P0 IMAD.WIDE R14, R10, 0x4, R14 ;  /* 0x000000040a0e0825 */ /* 0x002fca00078e020e */
[----:B--2---:R-:W1:Y:S01]  /*0a50*/  @P0 LDC.64 R4, c[0x0][0x3c8] ;  /* 0x0000f200ff040b82 */ /* 0x004e620000000a00 */
[----:B---3--:R-:W-:Y:S01]  /*0a60*/  @P0 IADD3 R19, PT, PT, R0, R7, RZ ;  /* 0x0000000700130210 */ /* 0x008fe20007ffe0ff */
[----:B-1----:R-:W-:-:S06]  /*0a70*/  @P0 IMAD.WIDE R4, R10, 0x4, R4 ;  /* 0x000000040a040825 */ /* 0x002fcc00078e0204 */
[----:B------:R-:W1:Y:S01]  /*0a80*/  @P0 LDC.64 R6, c[0x0][0x3c0] ;  /* 0x0000f000ff060b82 */ /* 0x000e620000000a00 */
[----:B------:R2:W-:Y:S07]  /*0a90*/  @P0 STG.E desc[UR6][R8.64], R19 ;  /* 0x0000001308000986 */ /* 0x0005ee000c101906 */
[----:B------:R-:W-:Y:S06]  /*0aa0*/  BAR.SYNC.DEFER_BLOCKING 0x0 ;  /* 0x0000000000007b1d */ /* 0x000fec0000010000 */
[----:B------:R-:W3:Y:S04]  /*0ab0*/  @P0 LDG.E R15, desc[UR6][R14.64] ;  /* 0x000000060e0f0981 */ /* 0x000ee8000c1e1900 */
[----:B0-----:R-:W3:Y:S01]  /*0ac0*/  @P0 LDG.E R12, desc[UR6][R12.64] ;  /* 0x000000060c0c0981 */ /* 0x001ee2000c1e1900 */
[----:B-1----:R-:W-:-:S02]  /*0ad0*/  @P0 IMAD.WIDE R16, R10, 0x4, R6 ;  /* 0x000000040a100825 */ /* 0x002fc400078e0206 */
[----:B------:R-:W0:Y:S02]  /*0ae0*/  @P0 LDC.64 R6, c[0x0][0x3d0] ;  /* 0x0000f400ff060b82 */ /* 0x000e240000000a00 */
[----:B---3--:R-:W-:-:S05]  /*0af0*/  @P0 IMAD R11, R12, R15, RZ ;  /* 0x0000000f0c0b0224 */ /* 0x008fca00078e02ff */
[----:B------:R1:W-:Y:S01]  /*0b00*/  @P0 STG.E desc[UR6][R4.64], R11 ;  /* 0x0000000b04000986 */ /* 0x0003e2000c101906 */
[----:B------:R-:W-:Y:S06]  /*0b10*/  BAR.SYNC.DEFER_BLOCKING 0x0 ;  /* 0x0000000000007b1d */ /* 0x000fec0000010000 */
[----:B------:R-:W2:Y:S04]  /*0b20*/  @P0 LDG.E R2, desc[UR6][R2.64] ;  /* 0x0000000602020981 */ /* 0x000ea8000c1e1900 */
[----:B------:R-:W2:Y:S01]  /*0b30*/  @P0 LDG.E R17, desc[UR6][R16.64] ;  /* 0x0000000610110981 */ /* 0x000ea2000c1e1900 */
[----:B0-----:R-:W-:Y:S01]  /*0b40*/  @P0 IMAD.WIDE R6, R10, 0x4, R6 ;  /* 0x000000040a060825 */ /* 0x001fe200078e0206 */
[----:B------:R-:W-:Y:S01]  /*0b50*/  BSSY.RECONVERGENT B0, `(.L_x_8) ;  /* 0x000000f000007945 */ /* 0x000fe20003800200 */
[----:B--2---:R-:W-:-:S05]  /*0b60*/  @P0 IADD3 R9, PT, PT, R2, R17, RZ ;  /* 0x0000001102090210 */ /* 0x004fca0007ffe0ff */
[----:B------:R1:W-:Y:S01]  /*0b70*/  @P0 STG.E desc[UR6][R6.64], R9 ;  /* 0x0000000906000986 */ /* 0x0003e2000c101906 */
[----:B------:R-:W-:Y:S06]  /*0b80*/  BAR.SYNC.DEFER_BLOCKING 0x0 ;  /* 0x0000000000007b1d */ /* 0x000fec0000010000 */
[----:B------:R-:W-:Y:S05]  /*0b90*/  @!P0 BRA `(.L_x_9) ;  /* 0x0000000000288947 */ /* 0x000fea0003800000 */
[----:B------:R-:W0:Y:S08]  /*0ba0*/  LDC.64 R2, c[0x0][0x3d0] ;  /* 0x0000f400ff027b82 */ /* 0x000e300000000a00 */
[----:B-1----:R-:W1:Y:S01]  /*0bb0*/  LDC.64 R6, c[0x0][0x3c8] ;  /* 0x0000f200ff067b82 */ /* 0x002e620000000a00 */
[----:B0-----:R-:W-:-:S07]  /*0bc0*/  IMAD.WIDE R4, R10, 0x4, R2 ;  /* 0x000000040a047825 */ /* 0x001fce00078e0202 */
[----:B------:R-:W0:Y:S01]  /*0bd0*/  LDC.64 R2, c[0x0][0x398] ;  /* 0x0000e600ff027b82 */ /* 0x000e220000000a00 */
[----:B------:R-:W2:Y:S01]  /*0be0*/  LDG.E R4, desc[UR6][R4.64] ;  /* 0x0000000604047981 */ /* 0x000ea2000c1e1900 */
[----:B-1----:R-:W-:-:S06]  /*0bf0*/  IMAD.WIDE R6, R10, 0x4, R6 ;  /* 0x000000040a067825 */ /* 0x002fcc00078e0206 */
[----:B------:R-:W2:Y:S01]  /*0c00*/  LDG.E R7, desc[UR6][R6.64] ;  /* 0x0000000606077981 */ /* 0x000ea2000c1e1900 */
[----:B0-----:R-:W-:Y:S01]  /*0c10*/  IMAD.WIDE R10, R10, 0x4, R2 ;  /* 0x000000040a0a7825 */ /* 0x001fe200078e0202 */
[----:B--2---:R-:W-:-:S05]  /*0c20*/  IADD3 R3, PT, PT, R4, R7, RZ ;  /* 0x0000000704037210 */ /* 0x004fca0007ffe0ff */
[----:B------:R0:W-:Y:S02]  /*0c30*/  STG.E desc[UR6][R10.64], R3 ;  /* 0x000000030a007986 */ /* 0x0001e4000c101906 */
.L_x_9:
[----:B------:R-:W-:Y:S05]  /*0c40*/  BSYNC.RECONVERGENT B0 ;  /* 0x0000000000007941 */ /* 0x000fea0003800200 */
.L_x_8:
[----:B------:R-:W-:Y:S06]  /*0c50*/  BAR.SYNC.DEFER_BLOCKING 0x0 ;  /* 0x0000000000007b1d */ /* 0x000fec0000010000 */
[----:B------:R-:W-:Y:S05]  /*0c60*/  EXIT ;  /* 0x000000000000794d */ /* 0x000fea0003800000 */
.L_x_10:
[----:B------:R-:W-:-:S00]  /*0c70*/  BRA `(.L_x_10) ;  /* 0xfffffffc00fc7947 */ /* 0x000fc0000383ffff */
[----:B------:R-:W-:-:S00]  /*0c80*/  NOP ;  /* 0x0000000000007918 */ /* 0x000fc00000000000 */
[----:B------:R-:W-:-:S00]  /*0c90*/  NOP ;  /* 0x0000000000007918 */ /* 0x000fc00000000000 */
[----:B------:R-:W-:-:S00]  /*0ca0*/  NOP ;  /* 0x0000000000007918 */ /* 0x000fc00000000000 */
[----:B------:R-:W-:-:S00]  /*0cb0*/  NOP ;  /* 0x0000000000007918 */ /* 0x000fc00000000000 */
[----:B------:R-:W-:-:S00]  /*0cc0*/  NOP ;  /* 0x0000000000007918 */ /* 0x000fc00000000000 */
[----:B------:R-:W-:-:S00]  /*0cd0*/  NOP ;  /* 0x0000000000007918 */ /* 0x000fc00000000000 */
[----:B------:R-:W-:-:S00]  /*0ce0*/  NOP ;  /* 0x0000000000007918 */ /* 0x000fc00000000000 */
[----:B------:R-:W-:-:S00]  /*0cf0*/  NOP ;  /* 0x0000000000007918 */ /* 0x000fc00000000000 */
.L_x_11:


//--------------------- .nv.shared.reserved.0     --------------------------
	.section	.nv.shared.reserved.0,"aw",@nobits
	.weak		__nv_reservedSMEM_offset_0_alias
	.size		__nv_reservedSMEM_offset_0_alias, 0, 64
	.other		__nv_reservedSMEM_offset_0_alias,@"STO_CUDA_RESERVED_SHARED STV_DEFAULT"
__nv_reservedSMEM_offset_0_alias:
	.zero		0
	.zero		64


//--------------------- .nv.constant0._Z6kernelPiS_S_S_S_S_S_S_S_S_S_ --------------------------
	.section	.nv.constant0._Z6kernelPiS_S_S_S_S_S_S_S_S_S_,"a",@progbits
	.sectionflags	@""
	.align	4
.nv.constant0._Z6kernelPiS_S_S_S_S_S_S_S_S_S_:
	.zero		984


//--------------------- SYMBOLS --------------------------

	.type		.nv.reservedSmem.offset0,@object
	.size		.nv.reservedSmem.offset0,0x4
